	.headerflags	@"EF_CUDA_TEXMODE_UNIFIED EF_CUDA_64BIT_ADDRESS EF_CUDA_SM89 EF_CUDA_VIRTUAL_SM(EF_CUDA_SM89)"
	.elftype	@"ET_EXEC"


//--------------------- .nv.info                  --------------------------
	.section	.nv.info,"",@"SHT_CUDA_INFO"
	.align	4


	//----- nvinfo : EIATTR_REGCOUNT
	.align		4
        /*0000*/ 	.byte	0x04, 0x2f
        /*0002*/ 	.short	(.L_1 - .L_0)
	.align		4
.L_0:
        /*0004*/ 	.word	index@(k)
        /*0008*/ 	.word	0x00000008


	//----- nvinfo : EIATTR_FRAME_SIZE
	.align		4
.L_1:
        /*000c*/ 	.byte	0x04, 0x11
        /*000e*/ 	.short	(.L_3 - .L_2)
	.align		4
.L_2:
        /*0010*/ 	.word	index@(k)
        /*0014*/ 	.word	0x00000000


	//----- nvinfo : EIATTR_MIN_STACK_SIZE
	.align		4
.L_3:
        /*0018*/ 	.byte	0x04, 0x12
        /*001a*/ 	.short	(.L_5 - .L_4)
	.align		4
.L_4:
        /*001c*/ 	.word	index@(k)
        /*0020*/ 	.word	0x00000000
.L_5:


//--------------------- .nv.info.k                --------------------------
	.section	.nv.info.k,"",@"SHT_CUDA_INFO"
	.sectionflags	@""
	.align	4


	//----- nvinfo : EIATTR_CUDA_API_VERSION
	.align		4
        /*0000*/ 	.byte	0x04, 0x37
        /*0002*/ 	.short	(.L_7 - .L_6)
.L_6:
        /*0004*/ 	.word	0x00000080


	//----- nvinfo : EIATTR_PARAM_CBANK
	.align		4
.L_7:
        /*0008*/ 	.byte	0x04, 0x0a
        /*000a*/ 	.short	(.L_9 - .L_8)
	.align		4
.L_8:
        /*000c*/ 	.word	index@(.nv.constant0.k)
        /*0010*/ 	.short	0x0160
        /*0012*/ 	.short	0x0008


	//----- nvinfo : EIATTR_CBANK_PARAM_SIZE
	.align		4
.L_9:
        /*0014*/ 	.byte	0x03, 0x19
        /*0016*/ 	.short	0x0008


	//----- nvinfo : EIATTR_KPARAM_INFO
	.align		4
        /*0018*/ 	.byte	0x04, 0x17
        /*001a*/ 	.short	(.L_11 - .L_10)
.L_10:
        /*001c*/ 	.word	0x00000000
        /*0020*/ 	.short	0x0000
        /*0022*/ 	.short	0x0000
        /*0024*/ 	.byte	0x00, 0xf0, 0x21, 0x00


	//----- nvinfo : EIATTR_MAXREG_COUNT
	.align		4
.L_11:
        /*0028*/ 	.byte	0x03, 0x1b
        /*002a*/ 	.short	0x00ff


	//----- nvinfo : EIATTR_EXIT_INSTR_OFFSETS
	.align		4
        /*002c*/ 	.byte	0x04, 0x1c
        /*002e*/ 	.short	(.L_13 - .L_12)


	//   ....[0]....
.L_12:
        /*0030*/ 	.word	0x00000060
.L_13:


//--------------------- .nv.callgraph             --------------------------
	.section	.nv.callgraph,"",@"SHT_CUDA_CALLGRAPH"
	.align	4
	.sectionentsize	8
	.align		4
        /*0000*/ 	.word	0x00000000
	.align		4
        /*0004*/ 	.word	0xffffffff
	.align		4
        /*0008*/ 	.word	0x00000000
	.align		4
        /*000c*/ 	.word	0xfffffffe
	.align		4
        /*0010*/ 	.word	0x00000000
	.align		4
        /*0014*/ 	.word	0xfffffffd
	.align		4
        /*0018*/ 	.word	0x00000000
	.align		4
        /*001c*/ 	.word	0xfffffffc


//--------------------- .nv.rel.action            --------------------------
	.section	.nv.rel.action,"",@"SHT_CUDA_RELOCINFO"
	.align	8
	.sectionentsize	8
        /*0000*/ 	.byte	0x73, 0x00, 0x00, 0x00, 0x00, 0x00, 0x00, 0x00, 0x00, 0x00, 0x00, 0x11, 0x25, 0x00, 0x05, 0x36


//--------------------- .nv.constant0.k           --------------------------
	.section	.nv.constant0.k,"a",@progbits
	.sectionflags	@""
	.align	4
.nv.constant0.k:
	.zero		360


//--------------------- .text.k                   --------------------------
	.section	.text.k,"ax",@progbits
	.sectioninfo	@"SHI_REGISTERS=8"
	.align	128
        .global         k
        .type           k,@function
        .size           k,(.L_x_1 - k)
        .other          k,@"STO_CUDA_ENTRY STV_DEFAULT"
k:
.text.k:
[----:B------:R-:W-:Y:S02]  /*0000*/  IMAD.MOV.U32 R1, RZ, RZ, c[0x0][0x28] ;  /* 0x00000a00ff017624 */ /* 0x000fe400078e00ff */
[----:B------:R-:W-:Y:S01]  /*0010*/  IMAD.MOV.U32 R5, RZ, RZ, 0x63 ;  /* 0x00000063ff057424 */ /* 0x000fe200078e00ff */
[----:B------:R-:W-:Y:S01]  /*0020*/  MOV R2, c[0x0][0x160] ;  /* 0x0000580000027a02 */ /* 0x000fe20000000f00 */
[----:B------:R-:W-:Y:S01]  /*0030*/  ULDC.64 UR4, c[0x0][0x118] ;  /* 0x0000460000047ab9 */ /* 0x000fe20000000a00 */
[----:B------:R-:W-:-:S05]  /*0040*/  MOV R3, c[0x0][0x164] ;  /* 0x0000590000037a02 */ /* 0x000fca0000000f00 */
[----:B------:R-:W-:Y:S01]  /*0050*/  STG.E [R2.64], R5 ;  /* 0x0000000502007986 */ /* 0x000fe2000c101904 */
[----:B------:R-:W-:Y:S05]  /*0060*/  EXIT ;  /* 0x000000000000794d */ /* 0x000fea0003800000 */
.L_x_0:
[----:B------:R-:W-:-:S00]  /*0070*/  BRA `(.L_x_0) ;  /* 0xfffffff000007947 */ /* 0x000fc0000383ffff */
[----:B------:R-:W-:-:S00]  /*0080*/  NOP ;  /* 0x0000000000007918 */ /* 0x000fc00000000000 */
[----:B------:R-:W-:-:S00]  /*0090*/  NOP ;  /* 0x0000000000007918 */ /* 0x000fc00000000000 */
[----:B------:R-:W-:-:S00]  /*00a0*/  NOP ;  /* 0x0000000000007918 */ /* 0x000fc00000000000 */
[----:B------:R-:W-:-:S00]  /*00b0*/  NOP ;  /* 0x0000000000007918 */ /* 0x000fc00000000000 */
[----:B------:R-:W-:-:S00]  /*00c0*/  NOP ;  /* 0x0000000000007918 */ /* 0x000fc00000000000 */
[----:B------:R-:W-:-:S00]  /*00d0*/  NOP ;  /* 0x0000000000007918 */ /* 0x000fc00000000000 */
[----:B------:R-:W-:-:S00]  /*00e0*/  NOP ;  /* 0x0000000000007918 */ /* 0x000fc00000000000 */
[----:B------:R-:W-:-:S00]  /*00f0*/  NOP ;  /* 0x0000000000007918 */ /* 0x000fc00000000000 */
.L_x_1:
